//
// Generated by NVIDIA NVVM Compiler
//
// Compiler Build ID: CL-36424714
// Cuda compilation tools, release 13.0, V13.0.88
// Based on NVVM 20.0.0
//

.version 9.0
.target sm_100
.address_size 64

	// .globl	_Z9MatrixAddPiS_S_

.visible .entry _Z9MatrixAddPiS_S_(
	.param .u64 .ptr .align 1 _Z9MatrixAddPiS_S__param_0,
	.param .u64 .ptr .align 1 _Z9MatrixAddPiS_S__param_1,
	.param .u64 .ptr .align 1 _Z9MatrixAddPiS_S__param_2
)
{
	.reg .pred 	%p<4>;
	.reg .b32 	%r<14>;
	.reg .b64 	%rd<11>;

	ld.param.u64 	%rd1, [_Z9MatrixAddPiS_S__param_0];
	ld.param.u64 	%rd2, [_Z9MatrixAddPiS_S__param_1];
	ld.param.u64 	%rd3, [_Z9MatrixAddPiS_S__param_2];
	mov.u32 	%r3, %ctaid.x;
	mov.u32 	%r4, %ntid.x;
	mov.u32 	%r5, %tid.x;
	mad.lo.s32 	%r1, %r3, %r4, %r5;
	mov.u32 	%r6, %ctaid.y;
	mov.u32 	%r7, %ntid.y;
	mov.u32 	%r8, %tid.y;
	mad.lo.s32 	%r9, %r6, %r7, %r8;
	setp.gt.s32 	%p1, %r1, 999;
	setp.gt.u32 	%p2, %r9, 499;
	or.pred  	%p3, %p1, %p2;
	@%p3 bra 	$L__BB0_2;
	cvta.to.global.u64 	%rd4, %rd1;
	cvta.to.global.u64 	%rd5, %rd2;
	cvta.to.global.u64 	%rd6, %rd3;
	mad.lo.s32 	%r10, %r9, 1000, %r1;
	mul.wide.s32 	%rd7, %r10, 4;
	add.s64 	%rd8, %rd4, %rd7;
	ld.global.u32 	%r11, [%rd8];
	add.s64 	%rd9, %rd5, %rd7;
	ld.global.u32 	%r12, [%rd9];
	add.s32 	%r13, %r12, %r11;
	add.s64 	%rd10, %rd6, %rd7;
	st.global.u32 	[%rd10], %r13;
$L__BB0_2:
	ret;

}


// ===== COMPILED SASS (sm_100) =====

	.target	sm_100

	.elftype	@"ET_EXEC"


//--------------------- .note.nv.tkinfo           --------------------------
	.section	.note.nv.tkinfo,"",@"SHT_NOTE"
	.sectionflags	@"SHF_NOTE_NV_TKINFO"
	.tkinfo
        /*0018*/ 	.word	0x00000002
        /*0030*/ 	.string	""
        /*0030*/ 	.string	"ptxas"
        /*0030*/ 	.string	"Cuda compilation tools, release 13.0, V13.0.88"
        /*0030*/ 	.string	"Build cuda_13.0.r13.0/compiler.36424714_0"
        /*0030*/ 	.string	"-arch sm_100 -m 64 "



//--------------------- .note.nv.cuinfo           --------------------------
	.section	.note.nv.cuinfo,"",@"SHT_NOTE"
	.sectionflags	@"SHF_NOTE_NV_CUINFO"
        /*0018*/ 	.short	0x0002
        /*001a*/ 	.short	0x0064
        /*001c*/ 	.short	0x0082
	.zero		2


//--------------------- .nv.info                  --------------------------
	.section	.nv.info,"",@"SHT_CUDA_INFO"
	.align	4


	//----- nvinfo : EIATTR_REGCOUNT
	.align		4
        /*0000*/ 	.byte	0x04, 0x2f
        /*0002*/ 	.short	(.L_1 - .L_0)
	.align		4
.L_0:
        /*0004*/ 	.word	index@(_Z9MatrixAddPiS_S_)
        /*0008*/ 	.word	0x0000000c


	//----- nvinfo : EIATTR_FRAME_SIZE
	.align		4
.L_1:
        /*000c*/ 	.byte	0x04, 0x11
        /*000e*/ 	.short	(.L_3 - .L_2)
	.align		4
.L_2:
        /*0010*/ 	.word	index@(_Z9MatrixAddPiS_S_)
        /*0014*/ 	.word	0x00000000


	//----- nvinfo : EIATTR_MIN_STACK_SIZE
	.align		4
.L_3:
        /*0018*/ 	.byte	0x04, 0x12
        /*001a*/ 	.short	(.L_5 - .L_4)
	.align		4
.L_4:
        /*001c*/ 	.word	index@(_Z9MatrixAddPiS_S_)
        /*0020*/ 	.word	0x00000000
.L_5:


//--------------------- .nv.compat                --------------------------
	.section	.nv.compat,"",@"SHT_CUDA_COMPAT_INFO"
	.align	4
        /*0000*/ 	.byte	0x02, 0x09, 0x00, 0x00, 0x02, 0x02, 0x01, 0x00, 0x02, 0x05, 0x05, 0x00, 0x03, 0x07, 0x01, 0x01
        /*0010*/ 	.byte	0x02, 0x03, 0x00, 0x00, 0x02, 0x06, 0x01, 0x00, 0x04, 0x0b, 0x08, 0x00, 0x09, 0x00, 0x00, 0x00
        /*0020*/ 	.byte	0x00, 0x00, 0x00, 0x00


//--------------------- .nv.info._Z9MatrixAddPiS_S_ --------------------------
	.section	.nv.info._Z9MatrixAddPiS_S_,"",@"SHT_CUDA_INFO"
	.sectionflags	@""
	.align	4


	//----- nvinfo : EIATTR_CUDA_API_VERSION
	.align		4
        /*0000*/ 	.byte	0x04, 0x37
        /*0002*/ 	.short	(.L_7 - .L_6)
.L_6:
        /*0004*/ 	.word	0x00000082


	//----- nvinfo : EIATTR_KPARAM_INFO
	.align		4
.L_7:
        /*0008*/ 	.byte	0x04, 0x17
        /*000a*/ 	.short	(.L_9 - .L_8)
.L_8:
        /*000c*/ 	.word	0x00000000
        /*0010*/ 	.short	0x0002
        /*0012*/ 	.short	0x0010
        /*0014*/ 	.byte	0x00, 0xf5, 0x21, 0x00


	//----- nvinfo : EIATTR_KPARAM_INFO
	.align		4
.L_9:
        /*0018*/ 	.byte	0x04, 0x17
        /*001a*/ 	.short	(.L_11 - .L_10)
.L_10:
        /*001c*/ 	.word	0x00000000
        /*0020*/ 	.short	0x0001
        /*0022*/ 	.short	0x0008
        /*0024*/ 	.byte	0x00, 0xf5, 0x21, 0x00


	//----- nvinfo : EIATTR_KPARAM_INFO
	.align		4
.L_11:
        /*0028*/ 	.byte	0x04, 0x17
        /*002a*/ 	.short	(.L_13 - .L_12)
.L_12:
        /*002c*/ 	.word	0x00000000
        /*0030*/ 	.short	0x0000
        /*0032*/ 	.short	0x0000
        /*0034*/ 	.byte	0x00, 0xf5, 0x21, 0x00


	//----- nvinfo : EIATTR_SPARSE_MMA_MASK
	.align		4
.L_13:
        /*0038*/ 	.byte	0x03, 0x50
        /*003a*/ 	.short	0x0000


	//----- nvinfo : EIATTR_MAXREG_COUNT
	.align		4
        /*003c*/ 	.byte	0x03, 0x1b
        /*003e*/ 	.short	0x00ff


	//----- nvinfo : EIATTR_MERCURY_ISA_VERSION
	.align		4
        /*0040*/ 	.byte	0x03, 0x5f
        /*0042*/ 	.short	0x0101


	//----- nvinfo : EIATTR_VRC_CTA_INIT_COUNT
	.align		4
        /*0044*/ 	.byte	0x02, 0x4a
	.zero		1
	.zero		1


	//----- nvinfo : EIATTR_EXIT_INSTR_OFFSETS
	.align		4
        /*0048*/ 	.byte	0x04, 0x1c
        /*004a*/ 	.short	(.L_15 - .L_14)


	//   ....[0]....
.L_14:
        /*004c*/ 	.word	0x000000b0


	//   ....[1]....
        /*0050*/ 	.word	0x00000180


	//----- nvinfo : EIATTR_CBANK_PARAM_SIZE
	.align		4
.L_15:
        /*0054*/ 	.byte	0x03, 0x19
        /*0056*/ 	.short	0x0018


	//----- nvinfo : EIATTR_PARAM_CBANK
	.align		4
        /*0058*/ 	.byte	0x04, 0x0a
        /*005a*/ 	.short	(.L_17 - .L_16)
	.align		4
.L_16:
        /*005c*/ 	.word	index@(.nv.constant0._Z9MatrixAddPiS_S_)
        /*0060*/ 	.short	0x0380
        /*0062*/ 	.short	0x0018


	//----- nvinfo : EIATTR_SW_WAR
	.align		4
.L_17:
        /*0064*/ 	.byte	0x04, 0x36
        /*0066*/ 	.short	(.L_19 - .L_18)
.L_18:
        /*0068*/ 	.word	0x00000008
.L_19:


//--------------------- .nv.callgraph             --------------------------
	.section	.nv.callgraph,"",@"SHT_CUDA_CALLGRAPH"
	.align	4
	.sectionentsize	8
	.align		4
        /*0000*/ 	.word	0x00000000
	.align		4
        /*0004*/ 	.word	0xffffffff
	.align		4
        /*0008*/ 	.word	0x00000000
	.align		4
        /*000c*/ 	.word	0xfffffffe
	.align		4
        /*0010*/ 	.word	0x00000000
	.align		4
        /*0014*/ 	.word	0xfffffffd
	.align		4
        /*0018*/ 	.word	0x00000000
	.align		4
        /*001c*/ 	.word	0xfffffffc


//--------------------- .text._Z9MatrixAddPiS_S_  --------------------------
	.section	.text._Z9MatrixAddPiS_S_,"ax",@progbits
	.align	128
        .global         _Z9MatrixAddPiS_S_
        .type           _Z9MatrixAddPiS_S_,@function
        .size           _Z9MatrixAddPiS_S_,(.L_x_1 - _Z9MatrixAddPiS_S_)
        .other          _Z9MatrixAddPiS_S_,@"STO_CUDA_ENTRY STV_DEFAULT"
_Z9MatrixAddPiS_S_:
.text._Z9MatrixAddPiS_S_:
[----:B------:R-:W-:Y:S01]  /*0000*/  LDC R1, c[0x0][0x37c] ;  /* 0x0000df00ff017b82 */ /* 0x000fe20000000800 */
[----:B------:R-:W0:Y:S07]  /*0010*/  S2R R2, SR_TID.Y ;  /* 0x0000000000027919 */ /* 0x000e2e0000002200 */
[----:B------:R-:W1:Y:S01]  /*0020*/  LDC R0, c[0x0][0x360] ;  /* 0x0000d800ff007b82 */ /* 0x000e620000000800 */
[----:B------:R-:W1:Y:S07]  /*0030*/  S2R R3, SR_TID.X ;  /* 0x0000000000037919 */ /* 0x000e6e0000002100 */
[----:B------:R-:W0:Y:S08]  /*0040*/  S2UR UR5, SR_CTAID.Y ;  /* 0x00000000000579c3 */ /* 0x000e300000002600 */
[----:B------:R-:W0:Y:S08]  /*0050*/  LDC R7, c[0x0][0x364] ;  /* 0x0000d900ff077b82 */ /* 0x000e300000000800 */
[----:B------:R-:W1:Y:S01]  /*0060*/  S2UR UR4, SR_CTAID.X ;  /* 0x00000000000479c3 */ /* 0x000e620000002500 */
[----:B0-----:R-:W-:-:S05]  /*0070*/  IMAD R7, R7, UR5, R2 ;  /* 0x0000000507077c24 */ /* 0x001fca000f8e0202 */
[----:B------:R-:W-:Y:S01]  /*0080*/  ISETP.GT.U32.AND P0, PT, R7, 0x1f3, PT ;  /* 0x000001f30700780c */ /* 0x000fe20003f04070 */
[----:B-1----:R-:W-:-:S05]  /*0090*/  IMAD R0, R0, UR4, R3 ;  /* 0x0000000400007c24 */ /* 0x002fca000f8e0203 */
[----:B------:R-:W-:-:S13]  /*00a0*/  ISETP.GT.OR P0, PT, R0, 0x3e7, P0 ;  /* 0x000003e70000780c */ /* 0x000fda0000704670 */
[----:B------:R-:W-:Y:S05]  /*00b0*/  @P0 EXIT ;  /* 0x000000000000094d */ /* 0x000fea0003800000 */
[----:B------:R-:W0:Y:S01]  /*00c0*/  LDC.64 R2, c[0x0][0x380] ;  /* 0x0000e000ff027b82 */ /* 0x000e220000000a00 */
[----:B------:R-:W1:Y:S01]  /*00d0*/  LDCU.64 UR4, c[0x0][0x358] ;  /* 0x00006b00ff0477ac */ /* 0x000e620008000a00 */
[----:B------:R-:W-:-:S06]  /*00e0*/  IMAD R9, R7, 0x3e8, R0 ;  /* 0x000003e807097824 */ /* 0x000fcc00078e0200 */
[----:B------:R-:W2:Y:S08]  /*00f0*/  LDC.64 R4, c[0x0][0x388] ;  /* 0x0000e200ff047b82 */ /* 0x000eb00000000a00 */
[----:B------:R-:W3:Y:S01]  /*0100*/  LDC.64 R6, c[0x0][0x390] ;  /* 0x0000e400ff067b82 */ /* 0x000ee20000000a00 */
[----:B0-----:R-:W-:-:S06]  /*0110*/  IMAD.WIDE R2, R9, 0x4, R2 ;  /* 0x0000000409027825 */ /* 0x001fcc00078e0202 */
[----:B-1----:R-:W4:Y:S01]  /*0120*/  LDG.E R2, desc[UR4][R2.64] ;  /* 0x0000000402027981 */ /* 0x002f22000c1e1900 */
[----:B--2---:R-:W-:-:S06]  /*0130*/  IMAD.WIDE R4, R9, 0x4, R4 ;  /* 0x0000000409047825 */ /* 0x004fcc00078e0204 */
[----:B------:R-:W4:Y:S01]  /*0140*/  LDG.E R5, desc[UR4][R4.64] ;  /* 0x0000000404057981 */ /* 0x000f22000c1e1900 */
[----:B---3--:R-:W-:Y:S01]  /*0150*/  IMAD.WIDE R6, R9, 0x4, R6 ;  /* 0x0000000409067825 */ /* 0x008fe200078e0206 */
[----:B----4-:R-:W-:-:S05]  /*0160*/  IADD3 R9, PT, PT, R2, R5, RZ ;  /* 0x0000000502097210 */ /* 0x010fca0007ffe0ff */
[----:B------:R-:W-:Y:S01]  /*0170*/  STG.E desc[UR4][R6.64], R9 ;  /* 0x0000000906007986 */ /* 0x000fe2000c101904 */
[----:B------:R-:W-:Y:S05]  /*0180*/  EXIT ;  /* 0x000000000000794d */ /* 0x000fea0003800000 */
.L_x_0:
[----:B------:R-:W-:-:S00]  /*0190*/  BRA `(.L_x_0) ;  /* 0xfffffffc00fc7947 */ /* 0x000fc0000383ffff */
[----:B------:R-:W-:-:S00]  /*01a0*/  NOP ;  /* 0x0000000000007918 */ /* 0x000fc00000000000 */
        /* <DEDUP_REMOVED lines=13> */
.L_x_1:


//--------------------- .nv.shared.reserved.0     --------------------------
	.section	.nv.shared.reserved.0,"aw",@nobits
	.weak		__nv_reservedSMEM_offset_0_alias
	.size		__nv_reservedSMEM_offset_0_alias, 0, 64
	.other		__nv_reservedSMEM_offset_0_alias,@"STO_CUDA_RESERVED_SHARED STV_DEFAULT"
__nv_reservedSMEM_offset_0_alias:
	.zero		0
	.zero		64


//--------------------- .nv.constant0._Z9MatrixAddPiS_S_ --------------------------
	.section	.nv.constant0._Z9MatrixAddPiS_S_,"a",@progbits
	.sectionflags	@""
	.align	4
.nv.constant0._Z9MatrixAddPiS_S_:
	.zero		920


//--------------------- SYMBOLS --------------------------

	.type		.nv.reservedSmem.offset0,@object
	.size		.nv.reservedSmem.offset0,0x4
